//
// Generated by NVIDIA NVVM Compiler
//
// Compiler Build ID: CL-36424714
// Cuda compilation tools, release 13.0, V13.0.88
// Based on NVVM 20.0.0
//

.version 9.0
.target sm_100
.address_size 64

	// .globl	_Z9matrixMulPfS_S_iii

.visible .entry _Z9matrixMulPfS_S_iii(
	.param .u64 .ptr .align 1 _Z9matrixMulPfS_S_iii_param_0,
	.param .u64 .ptr .align 1 _Z9matrixMulPfS_S_iii_param_1,
	.param .u64 .ptr .align 1 _Z9matrixMulPfS_S_iii_param_2,
	.param .u32 _Z9matrixMulPfS_S_iii_param_3,
	.param .u32 _Z9matrixMulPfS_S_iii_param_4,
	.param .u32 _Z9matrixMulPfS_S_iii_param_5
)
{
	.reg .pred 	%p<10>;
	.reg .b32 	%r<44>;
	.reg .b32 	%f<68>;
	.reg .b64 	%rd<40>;

	ld.param.u64 	%rd5, [_Z9matrixMulPfS_S_iii_param_0];
	ld.param.u64 	%rd6, [_Z9matrixMulPfS_S_iii_param_1];
	ld.param.u64 	%rd4, [_Z9matrixMulPfS_S_iii_param_2];
	ld.param.u32 	%r20, [_Z9matrixMulPfS_S_iii_param_3];
	ld.param.u32 	%r21, [_Z9matrixMulPfS_S_iii_param_4];
	ld.param.u32 	%r22, [_Z9matrixMulPfS_S_iii_param_5];
	cvta.to.global.u64 	%rd1, %rd6;
	cvta.to.global.u64 	%rd2, %rd5;
	mov.u32 	%r23, %ctaid.x;
	mov.u32 	%r24, %ctaid.y;
	mov.u32 	%r25, %tid.x;
	mov.u32 	%r26, %tid.y;
	mov.u32 	%r27, %ntid.y;
	mad.lo.s32 	%r1, %r24, %r27, %r26;
	mov.u32 	%r28, %ntid.x;
	mad.lo.s32 	%r2, %r23, %r28, %r25;
	setp.lt.s32 	%p1, %r21, 1;
	mov.f32 	%f67, 0f00000000;
	@%p1 bra 	$L__BB0_12;
	mul.lo.s32 	%r3, %r20, %r1;
	and.b32  	%r4, %r21, 7;
	setp.lt.u32 	%p2, %r21, 8;
	mov.f32 	%f67, 0f00000000;
	mov.b32 	%r42, 0;
	@%p2 bra 	$L__BB0_4;
	and.b32  	%r42, %r21, 2147483640;
	neg.s32 	%r40, %r42;
	shl.b32 	%r7, %r22, 3;
	add.s64 	%rd3, %rd2, 16;
	mov.f32 	%f67, 0f00000000;
	mul.wide.s32 	%rd11, %r22, 4;
	mov.u32 	%r38, %r3;
	mov.u32 	%r39, %r2;
$L__BB0_3:
	.pragma "nounroll";
	mul.wide.s32 	%rd7, %r38, 4;
	add.s64 	%rd8, %rd3, %rd7;
	ld.global.f32 	%f17, [%rd8+-16];
	mul.wide.s32 	%rd9, %r39, 4;
	add.s64 	%rd10, %rd1, %rd9;
	ld.global.f32 	%f18, [%rd10];
	fma.rn.f32 	%f19, %f17, %f18, %f67;
	ld.global.f32 	%f20, [%rd8+-12];
	add.s64 	%rd12, %rd10, %rd11;
	ld.global.f32 	%f21, [%rd12];
	fma.rn.f32 	%f22, %f20, %f21, %f19;
	ld.global.f32 	%f23, [%rd8+-8];
	add.s64 	%rd13, %rd12, %rd11;
	ld.global.f32 	%f24, [%rd13];
	fma.rn.f32 	%f25, %f23, %f24, %f22;
	ld.global.f32 	%f26, [%rd8+-4];
	add.s64 	%rd14, %rd13, %rd11;
	ld.global.f32 	%f27, [%rd14];
	fma.rn.f32 	%f28, %f26, %f27, %f25;
	ld.global.f32 	%f29, [%rd8];
	add.s64 	%rd15, %rd14, %rd11;
	ld.global.f32 	%f30, [%rd15];
	fma.rn.f32 	%f31, %f29, %f30, %f28;
	ld.global.f32 	%f32, [%rd8+4];
	add.s64 	%rd16, %rd15, %rd11;
	ld.global.f32 	%f33, [%rd16];
	fma.rn.f32 	%f34, %f32, %f33, %f31;
	ld.global.f32 	%f35, [%rd8+8];
	add.s64 	%rd17, %rd16, %rd11;
	ld.global.f32 	%f36, [%rd17];
	fma.rn.f32 	%f37, %f35, %f36, %f34;
	ld.global.f32 	%f38, [%rd8+12];
	add.s64 	%rd18, %rd17, %rd11;
	ld.global.f32 	%f39, [%rd18];
	fma.rn.f32 	%f67, %f38, %f39, %f37;
	add.s32 	%r40, %r40, 8;
	add.s32 	%r39, %r39, %r7;
	add.s32 	%r38, %r38, 8;
	setp.ne.s32 	%p3, %r40, 0;
	@%p3 bra 	$L__BB0_3;
$L__BB0_4:
	setp.eq.s32 	%p4, %r4, 0;
	@%p4 bra 	$L__BB0_12;
	and.b32  	%r15, %r21, 3;
	setp.lt.u32 	%p5, %r4, 4;
	@%p5 bra 	$L__BB0_7;
	add.s32 	%r30, %r42, %r3;
	mul.wide.s32 	%rd19, %r30, 4;
	add.s64 	%rd20, %rd2, %rd19;
	ld.global.f32 	%f41, [%rd20];
	mad.lo.s32 	%r31, %r42, %r22, %r2;
	mul.wide.s32 	%rd21, %r31, 4;
	add.s64 	%rd22, %rd1, %rd21;
	ld.global.f32 	%f42, [%rd22];
	fma.rn.f32 	%f43, %f41, %f42, %f67;
	ld.global.f32 	%f44, [%rd20+4];
	mul.wide.s32 	%rd23, %r22, 4;
	add.s64 	%rd24, %rd22, %rd23;
	ld.global.f32 	%f45, [%rd24];
	fma.rn.f32 	%f46, %f44, %f45, %f43;
	ld.global.f32 	%f47, [%rd20+8];
	add.s64 	%rd25, %rd24, %rd23;
	ld.global.f32 	%f48, [%rd25];
	fma.rn.f32 	%f49, %f47, %f48, %f46;
	ld.global.f32 	%f50, [%rd20+12];
	add.s64 	%rd26, %rd25, %rd23;
	ld.global.f32 	%f51, [%rd26];
	fma.rn.f32 	%f67, %f50, %f51, %f49;
	add.s32 	%r42, %r42, 4;
$L__BB0_7:
	setp.eq.s32 	%p6, %r15, 0;
	@%p6 bra 	$L__BB0_12;
	setp.eq.s32 	%p7, %r15, 1;
	@%p7 bra 	$L__BB0_10;
	add.s32 	%r32, %r42, %r3;
	mul.wide.s32 	%rd27, %r32, 4;
	add.s64 	%rd28, %rd2, %rd27;
	ld.global.f32 	%f53, [%rd28];
	mad.lo.s32 	%r33, %r42, %r22, %r2;
	mul.wide.s32 	%rd29, %r33, 4;
	add.s64 	%rd30, %rd1, %rd29;
	ld.global.f32 	%f54, [%rd30];
	fma.rn.f32 	%f55, %f53, %f54, %f67;
	ld.global.f32 	%f56, [%rd28+4];
	mul.wide.s32 	%rd31, %r22, 4;
	add.s64 	%rd32, %rd30, %rd31;
	ld.global.f32 	%f57, [%rd32];
	fma.rn.f32 	%f67, %f56, %f57, %f55;
	add.s32 	%r42, %r42, 2;
$L__BB0_10:
	and.b32  	%r34, %r21, 1;
	setp.eq.b32 	%p8, %r34, 1;
	not.pred 	%p9, %p8;
	@%p9 bra 	$L__BB0_12;
	add.s32 	%r35, %r42, %r3;
	mul.wide.s32 	%rd33, %r35, 4;
	add.s64 	%rd34, %rd2, %rd33;
	ld.global.f32 	%f58, [%rd34];
	mad.lo.s32 	%r36, %r42, %r22, %r2;
	mul.wide.s32 	%rd35, %r36, 4;
	add.s64 	%rd36, %rd1, %rd35;
	ld.global.f32 	%f59, [%rd36];
	fma.rn.f32 	%f67, %f58, %f59, %f67;
$L__BB0_12:
	cvta.to.global.u64 	%rd37, %rd4;
	mad.lo.s32 	%r37, %r22, %r1, %r2;
	mul.wide.s32 	%rd38, %r37, 4;
	add.s64 	%rd39, %rd37, %rd38;
	st.global.f32 	[%rd39], %f67;
	ret;

}


// ===== COMPILED SASS (sm_100) =====

	.target	sm_100

	.elftype	@"ET_EXEC"


//--------------------- .note.nv.tkinfo           --------------------------
	.section	.note.nv.tkinfo,"",@"SHT_NOTE"
	.sectionflags	@"SHF_NOTE_NV_TKINFO"
	.tkinfo
        /*0018*/ 	.word	0x00000002
        /*0030*/ 	.string	""
        /*0030*/ 	.string	"ptxas"
        /*0030*/ 	.string	"Cuda compilation tools, release 13.0, V13.0.88"
        /*0030*/ 	.string	"Build cuda_13.0.r13.0/compiler.36424714_0"
        /*0030*/ 	.string	"-arch sm_100 -m 64 "



//--------------------- .note.nv.cuinfo           --------------------------
	.section	.note.nv.cuinfo,"",@"SHT_NOTE"
	.sectionflags	@"SHF_NOTE_NV_CUINFO"
        /*0018*/ 	.short	0x0002
        /*001a*/ 	.short	0x0064
        /*001c*/ 	.short	0x0082
	.zero		2


//--------------------- .nv.info                  --------------------------
	.section	.nv.info,"",@"SHT_CUDA_INFO"
	.align	4


	//----- nvinfo : EIATTR_REGCOUNT
	.align		4
        /*0000*/ 	.byte	0x04, 0x2f
        /*0002*/ 	.short	(.L_1 - .L_0)
	.align		4
.L_0:
        /*0004*/ 	.word	index@(_Z9matrixMulPfS_S_iii)
        /*0008*/ 	.word	0x00000020


	//----- nvinfo : EIATTR_FRAME_SIZE
	.align		4
.L_1:
        /*000c*/ 	.byte	0x04, 0x11
        /*000e*/ 	.short	(.L_3 - .L_2)
	.align		4
.L_2:
        /*0010*/ 	.word	index@(_Z9matrixMulPfS_S_iii)
        /*0014*/ 	.word	0x00000000


	//----- nvinfo : EIATTR_MIN_STACK_SIZE
	.align		4
.L_3:
        /*0018*/ 	.byte	0x04, 0x12
        /*001a*/ 	.short	(.L_5 - .L_4)
	.align		4
.L_4:
        /*001c*/ 	.word	index@(_Z9matrixMulPfS_S_iii)
        /*0020*/ 	.word	0x00000000
.L_5:


//--------------------- .nv.compat                --------------------------
	.section	.nv.compat,"",@"SHT_CUDA_COMPAT_INFO"
	.align	4
        /*0000*/ 	.byte	0x02, 0x09, 0x00, 0x00, 0x02, 0x02, 0x01, 0x00, 0x02, 0x05, 0x05, 0x00, 0x03, 0x07, 0x01, 0x01
        /*0010*/ 	.byte	0x02, 0x03, 0x00, 0x00, 0x02, 0x06, 0x01, 0x00, 0x04, 0x0b, 0x08, 0x00, 0x09, 0x00, 0x00, 0x00
        /*0020*/ 	.byte	0x00, 0x00, 0x00, 0x00


//--------------------- .nv.info._Z9matrixMulPfS_S_iii --------------------------
	.section	.nv.info._Z9matrixMulPfS_S_iii,"",@"SHT_CUDA_INFO"
	.sectionflags	@""
	.align	4


	//----- nvinfo : EIATTR_CUDA_API_VERSION
	.align		4
        /*0000*/ 	.byte	0x04, 0x37
        /*0002*/ 	.short	(.L_7 - .L_6)
.L_6:
        /*0004*/ 	.word	0x00000082


	//----- nvinfo : EIATTR_KPARAM_INFO
	.align		4
.L_7:
        /*0008*/ 	.byte	0x04, 0x17
        /*000a*/ 	.short	(.L_9 - .L_8)
.L_8:
        /*000c*/ 	.word	0x00000000
        /*0010*/ 	.short	0x0005
        /*0012*/ 	.short	0x0020
        /*0014*/ 	.byte	0x00, 0xf0, 0x11, 0x00


	//----- nvinfo : EIATTR_KPARAM_INFO
	.align		4
.L_9:
        /*0018*/ 	.byte	0x04, 0x17
        /*001a*/ 	.short	(.L_11 - .L_10)
.L_10:
        /*001c*/ 	.word	0x00000000
        /*0020*/ 	.short	0x0004
        /*0022*/ 	.short	0x001c
        /*0024*/ 	.byte	0x00, 0xf0, 0x11, 0x00


	//----- nvinfo : EIATTR_KPARAM_INFO
	.align		4
.L_11:
        /*0028*/ 	.byte	0x04, 0x17
        /*002a*/ 	.short	(.L_13 - .L_12)
.L_12:
        /*002c*/ 	.word	0x00000000
        /*0030*/ 	.short	0x0003
        /*0032*/ 	.short	0x0018
        /*0034*/ 	.byte	0x00, 0xf0, 0x11, 0x00


	//----- nvinfo : EIATTR_KPARAM_INFO
	.align		4
.L_13:
        /*0038*/ 	.byte	0x04, 0x17
        /*003a*/ 	.short	(.L_15 - .L_14)
.L_14:
        /*003c*/ 	.word	0x00000000
        /*0040*/ 	.short	0x0002
        /*0042*/ 	.short	0x0010
        /*0044*/ 	.byte	0x00, 0xf5, 0x21, 0x00


	//----- nvinfo : EIATTR_KPARAM_INFO
	.align		4
.L_15:
        /*0048*/ 	.byte	0x04, 0x17
        /*004a*/ 	.short	(.L_17 - .L_16)
.L_16:
        /*004c*/ 	.word	0x00000000
        /*0050*/ 	.short	0x0001
        /*0052*/ 	.short	0x0008
        /*0054*/ 	.byte	0x00, 0xf5, 0x21, 0x00


	//----- nvinfo : EIATTR_KPARAM_INFO
	.align		4
.L_17:
        /*0058*/ 	.byte	0x04, 0x17
        /*005a*/ 	.short	(.L_19 - .L_18)
.L_18:
        /*005c*/ 	.word	0x00000000
        /*0060*/ 	.short	0x0000
        /*0062*/ 	.short	0x0000
        /*0064*/ 	.byte	0x00, 0xf5, 0x21, 0x00


	//----- nvinfo : EIATTR_SPARSE_MMA_MASK
	.align		4
.L_19:
        /*0068*/ 	.byte	0x03, 0x50
        /*006a*/ 	.short	0x0000


	//----- nvinfo : EIATTR_MAXREG_COUNT
	.align		4
        /*006c*/ 	.byte	0x03, 0x1b
        /*006e*/ 	.short	0x00ff


	//----- nvinfo : EIATTR_MERCURY_ISA_VERSION
	.align		4
        /*0070*/ 	.byte	0x03, 0x5f
        /*0072*/ 	.short	0x0101


	//----- nvinfo : EIATTR_VRC_CTA_INIT_COUNT
	.align		4
        /*0074*/ 	.byte	0x02, 0x4a
	.zero		1
	.zero		1


	//----- nvinfo : EIATTR_EXIT_INSTR_OFFSETS
	.align		4
        /*0078*/ 	.byte	0x04, 0x1c
        /*007a*/ 	.short	(.L_21 - .L_20)


	//   ....[0]....
.L_20:
        /*007c*/ 	.word	0x00000860


	//----- nvinfo : EIATTR_CBANK_PARAM_SIZE
	.align		4
.L_21:
        /*0080*/ 	.byte	0x03, 0x19
        /*0082*/ 	.short	0x0024


	//----- nvinfo : EIATTR_PARAM_CBANK
	.align		4
        /*0084*/ 	.byte	0x04, 0x0a
        /*0086*/ 	.short	(.L_23 - .L_22)
	.align		4
.L_22:
        /*0088*/ 	.word	index@(.nv.constant0._Z9matrixMulPfS_S_iii)
        /*008c*/ 	.short	0x0380
        /*008e*/ 	.short	0x0024


	//----- nvinfo : EIATTR_SW_WAR
	.align		4
.L_23:
        /*0090*/ 	.byte	0x04, 0x36
        /*0092*/ 	.short	(.L_25 - .L_24)
.L_24:
        /*0094*/ 	.word	0x00000008
.L_25:


//--------------------- .nv.callgraph             --------------------------
	.section	.nv.callgraph,"",@"SHT_CUDA_CALLGRAPH"
	.align	4
	.sectionentsize	8
	.align		4
        /*0000*/ 	.word	0x00000000
	.align		4
        /*0004*/ 	.word	0xffffffff
	.align		4
        /*0008*/ 	.word	0x00000000
	.align		4
        /*000c*/ 	.word	0xfffffffe
	.align		4
        /*0010*/ 	.word	0x00000000
	.align		4
        /*0014*/ 	.word	0xfffffffd
	.align		4
        /*0018*/ 	.word	0x00000000
	.align		4
        /*001c*/ 	.word	0xfffffffc


//--------------------- .text._Z9matrixMulPfS_S_iii --------------------------
	.section	.text._Z9matrixMulPfS_S_iii,"ax",@progbits
	.align	128
        .global         _Z9matrixMulPfS_S_iii
        .type           _Z9matrixMulPfS_S_iii,@function
        .size           _Z9matrixMulPfS_S_iii,(.L_x_5 - _Z9matrixMulPfS_S_iii)
        .other          _Z9matrixMulPfS_S_iii,@"STO_CUDA_ENTRY STV_DEFAULT"
_Z9matrixMulPfS_S_iii:
.text._Z9matrixMulPfS_S_iii:
[----:B------:R-:W-:Y:S08]  /*0000*/  LDC R1, c[0x0][0x37c] ;  /* 0x0000df00ff017b82 */ /* 0x000ff00000000800 */
[----:B------:R-:W0:Y:S01]  /*0010*/  LDC R0, c[0x0][0x39c] ;  /* 0x0000e700ff007b82 */ /* 0x000e220000000800 */
[----:B------:R-:W1:Y:S01]  /*0020*/  S2R R14, SR_TID.Y ;  /* 0x00000000000e7919 */ /* 0x000e620000002200 */
[----:B------:R-:W2:Y:S01]  /*0030*/  LDCU.64 UR6, c[0x0][0x358] ;  /* 0x00006b00ff0677ac */ /* 0x000ea20008000a00 */
[----:B------:R-:W-:Y:S01]  /*0040*/  HFMA2 R25, -RZ, RZ, 0, 0 ;  /* 0x00000000ff197431 */ /* 0x000fe200000001ff */
[----:B------:R-:W3:Y:S04]  /*0050*/  S2R R15, SR_TID.X ;  /* 0x00000000000f7919 */ /* 0x000ee80000002100 */
[----:B------:R-:W1:Y:S08]  /*0060*/  LDC R3, c[0x0][0x364] ;  /* 0x0000d900ff037b82 */ /* 0x000e700000000800 */
[----:B------:R-:W-:Y:S08]  /*0070*/  S2UR UR4, SR_CTAID.X ;  /* 0x00000000000479c3 */ /* 0x000ff00000002500 */
[----:B------:R-:W1:Y:S01]  /*0080*/  S2UR UR5, SR_CTAID.Y ;  /* 0x00000000000579c3 */ /* 0x000e620000002600 */
[----:B0-----:R-:W-:-:S07]  /*0090*/  ISETP.GE.AND P0, PT, R0, 0x1, PT ;  /* 0x000000010000780c */ /* 0x001fce0003f06270 */
[----:B------:R-:W3:Y:S01]  /*00a0*/  LDC R2, c[0x0][0x360] ;  /* 0x0000d800ff027b82 */ /* 0x000ee20000000800 */
[----:B-1----:R-:W-:Y:S02]  /*00b0*/  IMAD R14, R3, UR5, R14 ;  /* 0x00000005030e7c24 */ /* 0x002fe4000f8e020e */
[----:B---3--:R-:W-:-:S03]  /*00c0*/  IMAD R15, R2, UR4, R15 ;  /* 0x00000004020f7c24 */ /* 0x008fc6000f8e020f */
[----:B--2---:R-:W-:Y:S05]  /*00d0*/  @!P0 BRA `(.L_x_0) ;  /* 0x0000000400cc8947 */ /* 0x004fea0003800000 */
[----:B------:R-:W0:Y:S01]  /*00e0*/  LDCU UR4, c[0x0][0x398] ;  /* 0x00007300ff0477ac */ /* 0x000e220008000800 */
[C---:B------:R-:W-:Y:S02]  /*00f0*/  ISETP.GE.U32.AND P1, PT, R0.reuse, 0x8, PT ;  /* 0x000000080000780c */ /* 0x040fe40003f26070 */
[----:B------:R-:W-:Y:S02]  /*0100*/  LOP3.LUT R24, R0, 0x7, RZ, 0xc0, !PT ;  /* 0x0000000700187812 */ /* 0x000fe400078ec0ff */
[----:B------:R-:W-:Y:S02]  /*0110*/  MOV R25, RZ ;  /* 0x000000ff00197202 */ /* 0x000fe40000000f00 */
[----:B------:R-:W-:Y:S02]  /*0120*/  ISETP.NE.AND P0, PT, R24, RZ, PT ;  /* 0x000000ff1800720c */ /* 0x000fe40003f05270 */
[----:B------:R-:W-:Y:S01]  /*0130*/  MOV R18, RZ ;  /* 0x000000ff00127202 */ /* 0x000fe20000000f00 */
[----:B0-----:R-:W-:-:S04]  /*0140*/  IMAD R17, R14, UR4, RZ ;  /* 0x000000040e117c24 */ /* 0x001fc8000f8e02ff */
[----:B------:R-:W-:Y:S06]  /*0150*/  @!P1 BRA `(.L_x_1) ;  /* 0x0000000000c89947 */ /* 0x000fec0003800000 */
[----:B------:R-:W0:Y:S01]  /*0160*/  LDCU.64 UR4, c[0x0][0x380] ;  /* 0x00007000ff0477ac */ /* 0x000e220008000a00 */
[----:B------:R-:W-:Y:S02]  /*0170*/  LOP3.LUT R18, R0, 0x7ffffff8, RZ, 0xc0, !PT ;  /* 0x7ffffff800127812 */ /* 0x000fe400078ec0ff */
[----:B------:R-:W-:Y:S02]  /*0180*/  MOV R25, RZ ;  /* 0x000000ff00197202 */ /* 0x000fe40000000f00 */
[----:B------:R-:W-:Y:S02]  /*0190*/  MOV R16, R17 ;  /* 0x0000001100107202 */ /* 0x000fe40000000f00 */
[----:B------:R-:W-:Y:S02]  /*01a0*/  MOV R20, R15 ;  /* 0x0000000f00147202 */ /* 0x000fe40000000f00 */
[----:B------:R-:W-:Y:S01]  /*01b0*/  IADD3 R19, PT, PT, -R18, RZ, RZ ;  /* 0x000000ff12137210 */ /* 0x000fe20007ffe1ff */
[----:B0-----:R-:W-:-:S04]  /*01c0*/  UIADD3 UR4, UP0, UPT, UR4, 0x10, URZ ;  /* 0x0000001004047890 */ /* 0x001fc8000ff1e0ff */
[----:B------:R-:W-:-:S12]  /*01d0*/  UIADD3.X UR5, UPT, UPT, URZ, UR5, URZ, UP0, !UPT ;  /* 0x00000005ff057290 */ /* 0x000fd800087fe4ff */
.L_x_2:
[----:B------:R-:W0:Y:S01]  /*01e0*/  LDC.64 R10, c[0x0][0x388] ;  /* 0x0000e200ff0a7b82 */ /* 0x000e220000000a00 */
[----:B------:R-:W-:Y:S02]  /*01f0*/  MOV R2, UR4 ;  /* 0x0000000400027c02 */ /* 0x000fe40008000f00 */
[----:B------:R-:W-:-:S03]  /*0200*/  MOV R3, UR5 ;  /* 0x0000000500037c02 */ /* 0x000fc60008000f00 */
[----:B------:R-:W-:Y:S02]  /*0210*/  IMAD.WIDE R2, R16, 0x4, R2 ;  /* 0x0000000410027825 */ /* 0x000fe400078e0202 */
[----:B------:R-:W1:Y:S03]  /*0220*/  LDC R23, c[0x0][0x3a0] ;  /* 0x0000e800ff177b82 */ /* 0x000e660000000800 */
[----:B------:R-:W2:Y:S04]  /*0230*/  LDG.E R26, desc[UR6][R2.64+-0x10] ;  /* 0xfffff006021a7981 */ /* 0x000ea8000c1e1900 */
[----:B------:R-:W3:Y:S04]  /*0240*/  LDG.E R22, desc[UR6][R2.64+-0xc] ;  /* 0xfffff40602167981 */ /* 0x000ee8000c1e1900 */
[----:B------:R-:W4:Y:S01]  /*0250*/  LDG.E R27, desc[UR6][R2.64+-0x8] ;  /* 0xfffff806021b7981 */ /* 0x000f22000c1e1900 */
[----:B0-----:R-:W-:-:S05]  /*0260*/  IMAD.WIDE R10, R20, 0x4, R10 ;  /* 0x00000004140a7825 */ /* 0x001fca00078e020a */
[----:B------:R0:W2:Y:S01]  /*0270*/  LDG.E R28, desc[UR6][R10.64] ;  /* 0x000000060a1c7981 */ /* 0x0000a2000c1e1900 */
[----:B-1----:R-:W-:-:S05]  /*0280*/  IMAD.WIDE R12, R23, 0x4, R10 ;  /* 0x00000004170c7825 */ /* 0x002fca00078e020a */
[----:B------:R1:W3:Y:S01]  /*0290*/  LDG.E R21, desc[UR6][R12.64] ;  /* 0x000000060c157981 */ /* 0x0002e2000c1e1900 */
[----:B------:R-:W-:-:S04]  /*02a0*/  IMAD.WIDE R8, R23, 0x4, R12 ;  /* 0x0000000417087825 */ /* 0x000fc800078e020c */
[C---:B------:R-:W-:Y:S02]  /*02b0*/  IMAD.WIDE R6, R23.reuse, 0x4, R8 ;  /* 0x0000000417067825 */ /* 0x040fe400078e0208 */
[----:B------:R-:W4:Y:S02]  /*02c0*/  LDG.E R8, desc[UR6][R8.64] ;  /* 0x0000000608087981 */ /* 0x000f24000c1e1900 */
[C---:B------:R-:W-:Y:S02]  /*02d0*/  IMAD.WIDE R4, R23.reuse, 0x4, R6 ;  /* 0x0000000417047825 */ /* 0x040fe400078e0206 */
[----:B------:R5:W4:Y:S02]  /*02e0*/  LDG.E R29, desc[UR6][R6.64] ;  /* 0x00000006061d7981 */ /* 0x000b24000c1e1900 */
[C---:B0-----:R-:W-:Y:S02]  /*02f0*/  IMAD.WIDE R10, R23.reuse, 0x4, R4 ;  /* 0x00000004170a7825 */ /* 0x041fe400078e0204 */
[----:B------:R-:W4:Y:S04]  /*0300*/  LDG.E R9, desc[UR6][R2.64+0x8] ;  /* 0x0000080602097981 */ /* 0x000f28000c1e1900 */
[----:B------:R-:W4:Y:S01]  /*0310*/  LDG.E R5, desc[UR6][R4.64] ;  /* 0x0000000604057981 */ /* 0x000f22000c1e1900 */
[----:B-1----:R-:W-:-:S03]  /*0320*/  IMAD.WIDE R12, R23, 0x4, R10 ;  /* 0x00000004170c7825 */ /* 0x002fc600078e020a */
[----:B------:R-:W4:Y:S01]  /*0330*/  LDG.E R4, desc[UR6][R2.64] ;  /* 0x0000000602047981 */ /* 0x000f22000c1e1900 */
[----:B-----5:R-:W-:-:S06]  /*0340*/  IMAD.WIDE R6, R23, 0x4, R12 ;  /* 0x0000000417067825 */ /* 0x020fcc00078e020c */
[----:B------:R-:W5:Y:S01]  /*0350*/  LDG.E R7, desc[UR6][R6.64] ;  /* 0x0000000606077981 */ /* 0x000f62000c1e1900 */
[----:B--2---:R-:W-:-:S03]  /*0360*/  FFMA R25, R26, R28, R25 ;  /* 0x0000001c1a197223 */ /* 0x004fc60000000019 */
[----:B------:R-:W2:Y:S04]  /*0370*/  LDG.E R26, desc[UR6][R2.64+-0x4] ;  /* 0xfffffc06021a7981 */ /* 0x000ea8000c1e1900 */
[----:B------:R-:W5:Y:S04]  /*0380*/  LDG.E R28, desc[UR6][R10.64] ;  /* 0x000000060a1c7981 */ /* 0x000f68000c1e1900 */
[----:B------:R-:W5:Y:S04]  /*0390*/  LDG.E R11, desc[UR6][R2.64+0x4] ;  /* 0x00000406020b7981 */ /* 0x000f68000c1e1900 */
[----:B------:R-:W5:Y:S04]  /*03a0*/  LDG.E R10, desc[UR6][R2.64+0xc] ;  /* 0x00000c06020a7981 */ /* 0x000f68000c1e1900 */
[----:B------:R-:W5:Y:S01]  /*03b0*/  LDG.E R2, desc[UR6][R12.64] ;  /* 0x000000060c027981 */ /* 0x000f62000c1e1900 */
[----:B---3--:R-:W-:Y:S01]  /*03c0*/  FFMA R22, R22, R21, R25 ;  /* 0x0000001516167223 */ /* 0x008fe20000000019 */
[----:B------:R-:W-:-:S03]  /*03d0*/  IADD3 R19, PT, PT, R19, 0x8, RZ ;  /* 0x0000000813137810 */ /* 0x000fc60007ffe0ff */
[----:B----4-:R-:W-:Y:S01]  /*03e0*/  FFMA R27, R27, R8, R22 ;  /* 0x000000081b1b7223 */ /* 0x010fe20000000016 */
[----:B------:R-:W-:Y:S02]  /*03f0*/  ISETP.NE.AND P1, PT, R19, RZ, PT ;  /* 0x000000ff1300720c */ /* 0x000fe40003f25270 */
[----:B------:R-:W-:Y:S02]  /*0400*/  LEA R20, R23, R20, 0x3 ;  /* 0x0000001417147211 */ /* 0x000fe400078e18ff */
[----:B------:R-:W-:Y:S01]  /*0410*/  IADD3 R16, PT, PT, R16, 0x8, RZ ;  /* 0x0000000810107810 */ /* 0x000fe20007ffe0ff */
[----:B--2---:R-:W-:-:S04]  /*0420*/  FFMA R27, R26, R29, R27 ;  /* 0x0000001d1a1b7223 */ /* 0x004fc8000000001b */
[----:B------:R-:W-:-:S04]  /*0430*/  FFMA R4, R4, R5, R27 ;  /* 0x0000000504047223 */ /* 0x000fc8000000001b */
[----:B-----5:R-:W-:-:S04]  /*0440*/  FFMA R4, R11, R28, R4 ;  /* 0x0000001c0b047223 */ /* 0x020fc80000000004 */
[----:B------:R-:W-:-:S04]  /*0450*/  FFMA R9, R9, R2, R4 ;  /* 0x0000000209097223 */ /* 0x000fc80000000004 */
[----:B------:R-:W-:Y:S01]  /*0460*/  FFMA R25, R10, R7, R9 ;  /* 0x000000070a197223 */ /* 0x000fe20000000009 */
[----:B------:R-:W-:Y:S06]  /*0470*/  @P1 BRA `(.L_x_2) ;  /* 0xfffffffc00581947 */ /* 0x000fec000383ffff */
.L_x_1:
[----:B------:R-:W-:Y:S05]  /*0480*/  @!P0 BRA `(.L_x_0) ;  /* 0x0000000000e08947 */ /* 0x000fea0003800000 */
[----:B------:R-:W-:Y:S02]  /*0490*/  ISETP.GE.U32.AND P0, PT, R24, 0x4, PT ;  /* 0x000000041800780c */ /* 0x000fe40003f06070 */
[----:B------:R-:W-:-:S04]  /*04a0*/  LOP3.LUT R16, R0, 0x3, RZ, 0xc0, !PT ;  /* 0x0000000300107812 */ /* 0x000fc800078ec0ff */
[----:B------:R-:W-:-:S07]  /*04b0*/  ISETP.NE.AND P1, PT, R16, RZ, PT ;  /* 0x000000ff1000720c */ /* 0x000fce0003f25270 */
[----:B------:R-:W-:Y:S06]  /*04c0*/  @!P0 BRA `(.L_x_3) ;  /* 0x00000000005c8947 */ /* 0x000fec0003800000 */
[----:B------:R-:W0:Y:S01]  /*04d0*/  LDC R19, c[0x0][0x3a0] ;  /* 0x0000e800ff137b82 */ /* 0x000e220000000800 */
[----:B------:R-:W-:-:S07]  /*04e0*/  IADD3 R5, PT, PT, R17, R18, RZ ;  /* 0x0000001211057210 */ /* 0x000fce0007ffe0ff */
[----:B------:R-:W1:Y:S08]  /*04f0*/  LDC.64 R8, c[0x0][0x388] ;  /* 0x0000e200ff087b82 */ /* 0x000e700000000a00 */
[----:B------:R-:W2:Y:S01]  /*0500*/  LDC.64 R2, c[0x0][0x380] ;  /* 0x0000e000ff027b82 */ /* 0x000ea20000000a00 */
[----:B0-----:R-:W-:-:S04]  /*0510*/  IMAD R7, R18, R19, R15 ;  /* 0x0000001312077224 */ /* 0x001fc800078e020f */
[----:B-1----:R-:W-:-:S04]  /*0520*/  IMAD.WIDE R8, R7, 0x4, R8 ;  /* 0x0000000407087825 */ /* 0x002fc800078e0208 */
[----:B------:R-:W-:Y:S02]  /*0530*/  IMAD.WIDE R10, R19, 0x4, R8 ;  /* 0x00000004130a7825 */ /* 0x000fe400078e0208 */
[----:B------:R-:W3:Y:S02]  /*0540*/  LDG.E R8, desc[UR6][R8.64] ;  /* 0x0000000608087981 */ /* 0x000ee4000c1e1900 */
[----:B--2---:R-:W-:-:S04]  /*0550*/  IMAD.WIDE R2, R5, 0x4, R2 ;  /* 0x0000000405027825 */ /* 0x004fc800078e0202 */
[C---:B------:R-:W-:Y:S01]  /*0560*/  IMAD.WIDE R4, R19.reuse, 0x4, R10 ;  /* 0x0000000413047825 */ /* 0x040fe200078e020a */
[----:B------:R-:W3:Y:S04]  /*0570*/  LDG.E R12, desc[UR6][R2.64] ;  /* 0x00000006020c7981 */ /* 0x000ee8000c1e1900 */
[----:B------:R-:W2:Y:S01]  /*0580*/  LDG.E R10, desc[UR6][R10.64] ;  /* 0x000000060a0a7981 */ /* 0x000ea2000c1e1900 */
[----:B------:R-:W-:-:S03]  /*0590*/  IMAD.WIDE R6, R19, 0x4, R4 ;  /* 0x0000000413067825 */ /* 0x000fc600078e0204 */
[----:B------:R-:W2:Y:S04]  /*05a0*/  LDG.E R13, desc[UR6][R2.64+0x4] ;  /* 0x00000406020d7981 */ /* 0x000ea8000c1e1900 */
[----:B------:R-:W4:Y:S04]  /*05b0*/  LDG.E R20, desc[UR6][R4.64] ;  /* 0x0000000604147981 */ /* 0x000f28000c1e1900 */
[----:B------:R-:W4:Y:S04]  /*05c0*/  LDG.E R19, desc[UR6][R2.64+0x8] ;  /* 0x0000080602137981 */ /* 0x000f28000c1e1900 */
[----:B------:R-:W5:Y:S04]  /*05d0*/  LDG.E R21, desc[UR6][R2.64+0xc] ;  /* 0x00000c0602157981 */ /* 0x000f68000c1e1900 */
[----:B------:R-:W5:Y:S01]  /*05e0*/  LDG.E R6, desc[UR6][R6.64] ;  /* 0x0000000606067981 */ /* 0x000f62000c1e1900 */
[----:B------:R-:W-:Y:S01]  /*05f0*/  IADD3 R18, PT, PT, R18, 0x4, RZ ;  /* 0x0000000412127810 */ /* 0x000fe20007ffe0ff */
[----:B---3--:R-:W-:-:S04]  /*0600*/  FFMA R12, R12, R8, R25 ;  /* 0x000000080c0c7223 */ /* 0x008fc80000000019 */
[----:B--2---:R-:W-:-:S04]  /*0610*/  FFMA R12, R13, R10, R12 ;  /* 0x0000000a0d0c7223 */ /* 0x004fc8000000000c */
[----:B----4-:R-:W-:-:S04]  /*0620*/  FFMA R12, R19, R20, R12 ;  /* 0x00000014130c7223 */ /* 0x010fc8000000000c */
[----:B-----5:R-:W-:-:S07]  /*0630*/  FFMA R25, R21, R6, R12 ;  /* 0x0000000615197223 */ /* 0x020fce000000000c */
.L_x_3:
[----:B------:R-:W-:Y:S05]  /*0640*/  @!P1 BRA `(.L_x_0) ;  /* 0x0000000000709947 */ /* 0x000fea0003800000 */
[----:B------:R-:W-:Y:S01]  /*0650*/  ISETP.NE.AND P0, PT, R16, 0x1, PT ;  /* 0x000000011000780c */ /* 0x000fe20003f05270 */
[----:B------:R-:W0:Y:S01]  /*0660*/  LDC.64 R10, c[0x0][0x388] ;  /* 0x0000e200ff0a7b82 */ /* 0x000e220000000a00 */
[----:B------:R-:W-:-:S04]  /*0670*/  LOP3.LUT R0, R0, 0x1, RZ, 0xc0, !PT ;  /* 0x0000000100007812 */ /* 0x000fc800078ec0ff */
[----:B------:R-:W-:-:S03]  /*0680*/  ISETP.NE.U32.AND P1, PT, R0, 0x1, PT ;  /* 0x000000010000780c */ /* 0x000fc60003f25070 */
[----:B------:R-:W1:Y:S04]  /*0690*/  LDC.64 R6, c[0x0][0x380] ;  /* 0x0000e000ff067b82 */ /* 0x000e680000000a00 */
[----:B------:R-:W-:-:S04]  /*06a0*/  @P0 IADD3 R9, PT, PT, R17, R18, RZ ;  /* 0x0000001211090210 */ /* 0x000fc80007ffe0ff */
[----:B------:R-:W2:Y:S08]  /*06b0*/  @P0 LDC R13, c[0x0][0x3a0] ;  /* 0x0000e800ff0d0b82 */ /* 0x000eb00000000800 */
[----:B------:R-:W3:Y:S08]  /*06c0*/  @!P1 LDC R0, c[0x0][0x3a0] ;  /* 0x0000e800ff009b82 */ /* 0x000ef00000000800 */
[----:B------:R-:W4:Y:S01]  /*06d0*/  LDC.64 R4, c[0x0][0x380] ;  /* 0x0000e000ff047b82 */ /* 0x000f220000000a00 */
[----:B-1----:R-:W-:-:S07]  /*06e0*/  @P0 IMAD.WIDE R6, R9, 0x4, R6 ;  /* 0x0000000409060825 */ /* 0x002fce00078e0206 */
[----:B------:R-:W1:Y:S01]  /*06f0*/  LDC.64 R2, c[0x0][0x388] ;  /* 0x0000e200ff027b82 */ /* 0x000e620000000a00 */
[C---:B--2---:R-:W-:Y:S01]  /*0700*/  @P0 IMAD R19, R18.reuse, R13, R15 ;  /* 0x0000000d12130224 */ /* 0x044fe200078e020f */
[----:B------:R-:W-:-:S03]  /*0710*/  @P0 IADD3 R18, PT, PT, R18, 0x2, RZ ;  /* 0x0000000212120810 */ /* 0x000fc60007ffe0ff */
[----:B0-----:R-:W-:Y:S01]  /*0720*/  @P0 IMAD.WIDE R10, R19, 0x4, R10 ;  /* 0x00000004130a0825 */ /* 0x001fe200078e020a */
[----:B------:R-:W-:Y:S01]  /*0730*/  @!P1 IADD3 R17, PT, PT, R17, R18, RZ ;  /* 0x0000001211119210 */ /* 0x000fe20007ffe0ff */
[----:B------:R-:W2:Y:S02]  /*0740*/  @P0 LDG.E R19, desc[UR6][R6.64+0x4] ;  /* 0x0000040606130981 */ /* 0x000ea4000c1e1900 */
[----:B------:R-:W-:Y:S02]  /*0750*/  @P0 IMAD.WIDE R8, R13, 0x4, R10 ;  /* 0x000000040d080825 */ /* 0x000fe400078e020a */
[----:B------:R-:W5:Y:S02]  /*0760*/  @P0 LDG.E R12, desc[UR6][R10.64] ;  /* 0x000000060a0c0981 */ /* 0x000f64000c1e1900 */
[----:B---3--:R-:W-:Y:S02]  /*0770*/  @!P1 IMAD R13, R18, R0, R15 ;  /* 0x00000000120d9224 */ /* 0x008fe400078e020f */
[----:B------:R-:W5:Y:S01]  /*0780*/  @P0 LDG.E R0, desc[UR6][R6.64] ;  /* 0x0000000606000981 */ /* 0x000f62000c1e1900 */
[----:B----4-:R-:W-:-:S03]  /*0790*/  @!P1 IMAD.WIDE R4, R17, 0x4, R4 ;  /* 0x0000000411049825 */ /* 0x010fc600078e0204 */
[----:B------:R-:W2:Y:S01]  /*07a0*/  @P0 LDG.E R8, desc[UR6][R8.64] ;  /* 0x0000000608080981 */ /* 0x000ea2000c1e1900 */
[----:B-1----:R-:W-:-:S03]  /*07b0*/  @!P1 IMAD.WIDE R2, R13, 0x4, R2 ;  /* 0x000000040d029825 */ /* 0x002fc600078e0202 */
[----:B------:R-:W3:Y:S04]  /*07c0*/  @!P1 LDG.E R4, desc[UR6][R4.64] ;  /* 0x0000000604049981 */ /* 0x000ee8000c1e1900 */
[----:B------:R-:W3:Y:S01]  /*07d0*/  @!P1 LDG.E R2, desc[UR6][R2.64] ;  /* 0x0000000602029981 */ /* 0x000ee2000c1e1900 */
[----:B-----5:R-:W-:-:S04]  /*07e0*/  @P0 FFMA R0, R0, R12, R25 ;  /* 0x0000000c00000223 */ /* 0x020fc80000000019 */
[----:B--2---:R-:W-:-:S04]  /*07f0*/  @P0 FFMA R25, R19, R8, R0 ;  /* 0x0000000813190223 */ /* 0x004fc80000000000 */
[----:B---3--:R-:W-:-:S07]  /*0800*/  @!P1 FFMA R25, R4, R2, R25 ;  /* 0x0000000204199223 */ /* 0x008fce0000000019 */
.L_x_0:
[----:B------:R-:W0:Y:S01]  /*0810*/  LDC.64 R2, c[0x0][0x390] ;  /* 0x0000e400ff027b82 */ /* 0x000e220000000a00 */
[----:B------:R-:W1:Y:S02]  /*0820*/  LDCU UR4, c[0x0][0x3a0] ;  /* 0x00007400ff0477ac */ /* 0x000e640008000800 */
[----:B-1----:R-:W-:-:S04]  /*0830*/  IMAD R15, R14, UR4, R15 ;  /* 0x000000040e0f7c24 */ /* 0x002fc8000f8e020f */
[----:B0-----:R-:W-:-:S05]  /*0840*/  IMAD.WIDE R2, R15, 0x4, R2 ;  /* 0x000000040f027825 */ /* 0x001fca00078e0202 */
[----:B------:R-:W-:Y:S01]  /*0850*/  STG.E desc[UR6][R2.64], R25 ;  /* 0x0000001902007986 */ /* 0x000fe2000c101906 */
[----:B------:R-:W-:Y:S05]  /*0860*/  EXIT ;  /* 0x000000000000794d */ /* 0x000fea0003800000 */
.L_x_4:
[----:B------:R-:W-:-:S00]  /*0870*/  BRA `(.L_x_4) ;  /* 0xfffffffc00fc7947 */ /* 0x000fc0000383ffff */
[----:B------:R-:W-:-:S00]  /*0880*/  NOP ;  /* 0x0000000000007918 */ /* 0x000fc00000000000 */
[----:B------:R-:W-:-:S00]  /*0890*/  NOP ;  /* 0x0000000000007918 */ /* 0x000fc00000000000 */
[----:B------:R-:W-:-:S00]  /*08a0*/  NOP ;  /* 0x0000000000007918 */ /* 0x000fc00000000000 */
[----:B------:R-:W-:-:S00]  /*08b0*/  NOP ;  /* 0x0000000000007918 */ /* 0x000fc00000000000 */
[----:B------:R-:W-:-:S00]  /*08c0*/  NOP ;  /* 0x0000000000007918 */ /* 0x000fc00000000000 */
[----:B------:R-:W-:-:S00]  /*08d0*/  NOP ;  /* 0x0000000000007918 */ /* 0x000fc00000000000 */
[----:B------:R-:W-:-:S00]  /*08e0*/  NOP ;  /* 0x0000000000007918 */ /* 0x000fc00000000000 */
[----:B------:R-:W-:-:S00]  /*08f0*/  NOP ;  /* 0x0000000000007918 */ /* 0x000fc00000000000 */
.L_x_5:


//--------------------- .nv.shared.reserved.0     --------------------------
	.section	.nv.shared.reserved.0,"aw",@nobits
	.weak		__nv_reservedSMEM_offset_0_alias
	.size		__nv_reservedSMEM_offset_0_alias, 0, 64
	.other		__nv_reservedSMEM_offset_0_alias,@"STO_CUDA_RESERVED_SHARED STV_DEFAULT"
__nv_reservedSMEM_offset_0_alias:
	.zero		0
	.zero		64


//--------------------- .nv.constant0._Z9matrixMulPfS_S_iii --------------------------
	.section	.nv.constant0._Z9matrixMulPfS_S_iii,"a",@progbits
	.sectionflags	@""
	.align	4
.nv.constant0._Z9matrixMulPfS_S_iii:
	.zero		932


//--------------------- SYMBOLS --------------------------

	.type		.nv.reservedSmem.offset0,@object
	.size		.nv.reservedSmem.offset0,0x4
